//
// Generated by NVIDIA NVVM Compiler
//
// Compiler Build ID: CL-36424714
// Cuda compilation tools, release 13.0, V13.0.88
// Based on NVVM 20.0.0
//

.version 9.0
.target sm_100
.address_size 64

	// .globl	_Z10matrixMultPKdS0_Pdi

.visible .entry _Z10matrixMultPKdS0_Pdi(
	.param .u64 .ptr .align 1 _Z10matrixMultPKdS0_Pdi_param_0,
	.param .u64 .ptr .align 1 _Z10matrixMultPKdS0_Pdi_param_1,
	.param .u64 .ptr .align 1 _Z10matrixMultPKdS0_Pdi_param_2,
	.param .u32 _Z10matrixMultPKdS0_Pdi_param_3
)
{
	.reg .pred 	%p<10>;
	.reg .b32 	%r<43>;
	.reg .b64 	%rd<52>;
	.reg .b64 	%fd<68>;

	ld.param.u64 	%rd10, [_Z10matrixMultPKdS0_Pdi_param_0];
	ld.param.u64 	%rd11, [_Z10matrixMultPKdS0_Pdi_param_1];
	ld.param.u32 	%r18, [_Z10matrixMultPKdS0_Pdi_param_3];
	cvta.to.global.u64 	%rd1, %rd11;
	cvta.to.global.u64 	%rd2, %rd10;
	mov.u32 	%r19, %ntid.y;
	mov.u32 	%r20, %ctaid.y;
	mov.u32 	%r21, %tid.y;
	mad.lo.s32 	%r22, %r19, %r20, %r21;
	mul.lo.s32 	%r1, %r18, %r22;
	mov.u32 	%r23, %ntid.x;
	mov.u32 	%r24, %ctaid.x;
	mov.u32 	%r25, %tid.x;
	mad.lo.s32 	%r2, %r23, %r24, %r25;
	setp.lt.s32 	%p1, %r18, 1;
	mov.f64 	%fd67, 0d0000000000000000;
	@%p1 bra 	$L__BB0_12;
	and.b32  	%r3, %r18, 7;
	setp.lt.u32 	%p2, %r18, 8;
	mov.f64 	%fd67, 0d0000000000000000;
	mov.b32 	%r41, 0;
	@%p2 bra 	$L__BB0_4;
	and.b32  	%r41, %r18, 2147483640;
	neg.s32 	%r39, %r41;
	mul.wide.u32 	%rd12, %r18, 16;
	add.s64 	%rd3, %rd1, %rd12;
	mul.wide.u32 	%rd13, %r18, 24;
	add.s64 	%rd4, %rd1, %rd13;
	mul.wide.u32 	%rd14, %r18, 32;
	add.s64 	%rd5, %rd1, %rd14;
	mul.wide.u32 	%rd15, %r18, 40;
	add.s64 	%rd6, %rd1, %rd15;
	mul.wide.u32 	%rd16, %r18, 48;
	add.s64 	%rd7, %rd1, %rd16;
	mul.wide.u32 	%rd17, %r18, 56;
	add.s64 	%rd8, %rd1, %rd17;
	mov.f64 	%fd67, 0d0000000000000000;
	shl.b32 	%r28, %r18, 3;
	mov.u32 	%r37, %r1;
	mov.u32 	%r38, %r2;
$L__BB0_3:
	.pragma "nounroll";
	mul.wide.s32 	%rd18, %r38, 8;
	mul.wide.u32 	%rd19, %r18, 8;
	add.s64 	%rd20, %rd1, %rd18;
	add.s64 	%rd21, %rd20, %rd19;
	add.s64 	%rd22, %rd3, %rd18;
	add.s64 	%rd23, %rd4, %rd18;
	add.s64 	%rd24, %rd5, %rd18;
	add.s64 	%rd25, %rd6, %rd18;
	add.s64 	%rd26, %rd7, %rd18;
	add.s64 	%rd27, %rd8, %rd18;
	mul.wide.s32 	%rd28, %r37, 8;
	add.s64 	%rd29, %rd2, %rd28;
	ld.global.f64 	%fd17, [%rd29];
	ld.global.f64 	%fd18, [%rd20];
	fma.rn.f64 	%fd19, %fd17, %fd18, %fd67;
	ld.global.f64 	%fd20, [%rd29+8];
	ld.global.f64 	%fd21, [%rd21];
	fma.rn.f64 	%fd22, %fd20, %fd21, %fd19;
	ld.global.f64 	%fd23, [%rd29+16];
	ld.global.f64 	%fd24, [%rd22];
	fma.rn.f64 	%fd25, %fd23, %fd24, %fd22;
	ld.global.f64 	%fd26, [%rd29+24];
	ld.global.f64 	%fd27, [%rd23];
	fma.rn.f64 	%fd28, %fd26, %fd27, %fd25;
	ld.global.f64 	%fd29, [%rd29+32];
	ld.global.f64 	%fd30, [%rd24];
	fma.rn.f64 	%fd31, %fd29, %fd30, %fd28;
	ld.global.f64 	%fd32, [%rd29+40];
	ld.global.f64 	%fd33, [%rd25];
	fma.rn.f64 	%fd34, %fd32, %fd33, %fd31;
	ld.global.f64 	%fd35, [%rd29+48];
	ld.global.f64 	%fd36, [%rd26];
	fma.rn.f64 	%fd37, %fd35, %fd36, %fd34;
	ld.global.f64 	%fd38, [%rd29+56];
	ld.global.f64 	%fd39, [%rd27];
	fma.rn.f64 	%fd67, %fd38, %fd39, %fd37;
	add.s32 	%r39, %r39, 8;
	add.s32 	%r38, %r38, %r28;
	add.s32 	%r37, %r37, 8;
	setp.ne.s32 	%p3, %r39, 0;
	@%p3 bra 	$L__BB0_3;
$L__BB0_4:
	setp.eq.s32 	%p4, %r3, 0;
	@%p4 bra 	$L__BB0_12;
	and.b32  	%r13, %r18, 3;
	setp.lt.u32 	%p5, %r3, 4;
	@%p5 bra 	$L__BB0_7;
	add.s32 	%r29, %r41, %r1;
	mul.wide.s32 	%rd30, %r29, 8;
	add.s64 	%rd31, %rd2, %rd30;
	ld.global.f64 	%fd41, [%rd31];
	mad.lo.s32 	%r30, %r41, %r18, %r2;
	mul.wide.s32 	%rd32, %r30, 8;
	add.s64 	%rd33, %rd1, %rd32;
	ld.global.f64 	%fd42, [%rd33];
	fma.rn.f64 	%fd43, %fd41, %fd42, %fd67;
	ld.global.f64 	%fd44, [%rd31+8];
	mul.wide.u32 	%rd34, %r18, 8;
	add.s64 	%rd35, %rd33, %rd34;
	ld.global.f64 	%fd45, [%rd35];
	fma.rn.f64 	%fd46, %fd44, %fd45, %fd43;
	ld.global.f64 	%fd47, [%rd31+16];
	add.s64 	%rd36, %rd35, %rd34;
	ld.global.f64 	%fd48, [%rd36];
	fma.rn.f64 	%fd49, %fd47, %fd48, %fd46;
	ld.global.f64 	%fd50, [%rd31+24];
	add.s64 	%rd37, %rd36, %rd34;
	ld.global.f64 	%fd51, [%rd37];
	fma.rn.f64 	%fd67, %fd50, %fd51, %fd49;
	add.s32 	%r41, %r41, 4;
$L__BB0_7:
	setp.eq.s32 	%p6, %r13, 0;
	@%p6 bra 	$L__BB0_12;
	setp.eq.s32 	%p7, %r13, 1;
	@%p7 bra 	$L__BB0_10;
	add.s32 	%r31, %r41, %r1;
	mul.wide.s32 	%rd38, %r31, 8;
	add.s64 	%rd39, %rd2, %rd38;
	ld.global.f64 	%fd53, [%rd39];
	mad.lo.s32 	%r32, %r41, %r18, %r2;
	mul.wide.s32 	%rd40, %r32, 8;
	add.s64 	%rd41, %rd1, %rd40;
	ld.global.f64 	%fd54, [%rd41];
	fma.rn.f64 	%fd55, %fd53, %fd54, %fd67;
	ld.global.f64 	%fd56, [%rd39+8];
	mul.wide.u32 	%rd42, %r18, 8;
	add.s64 	%rd43, %rd41, %rd42;
	ld.global.f64 	%fd57, [%rd43];
	fma.rn.f64 	%fd67, %fd56, %fd57, %fd55;
	add.s32 	%r41, %r41, 2;
$L__BB0_10:
	and.b32  	%r33, %r18, 1;
	setp.eq.b32 	%p8, %r33, 1;
	not.pred 	%p9, %p8;
	@%p9 bra 	$L__BB0_12;
	add.s32 	%r34, %r41, %r1;
	mul.wide.s32 	%rd44, %r34, 8;
	add.s64 	%rd45, %rd2, %rd44;
	ld.global.f64 	%fd58, [%rd45];
	mad.lo.s32 	%r35, %r41, %r18, %r2;
	mul.wide.s32 	%rd46, %r35, 8;
	add.s64 	%rd47, %rd1, %rd46;
	ld.global.f64 	%fd59, [%rd47];
	fma.rn.f64 	%fd67, %fd58, %fd59, %fd67;
$L__BB0_12:
	ld.param.u64 	%rd51, [_Z10matrixMultPKdS0_Pdi_param_2];
	cvta.to.global.u64 	%rd48, %rd51;
	add.s32 	%r36, %r2, %r1;
	mul.wide.s32 	%rd49, %r36, 8;
	add.s64 	%rd50, %rd48, %rd49;
	st.global.f64 	[%rd50], %fd67;
	ret;

}


// ===== COMPILED SASS (sm_100) =====

	.target	sm_100

	.elftype	@"ET_EXEC"


//--------------------- .note.nv.tkinfo           --------------------------
	.section	.note.nv.tkinfo,"",@"SHT_NOTE"
	.sectionflags	@"SHF_NOTE_NV_TKINFO"
	.tkinfo
        /*0018*/ 	.word	0x00000002
        /*0030*/ 	.string	""
        /*0030*/ 	.string	"ptxas"
        /*0030*/ 	.string	"Cuda compilation tools, release 13.0, V13.0.88"
        /*0030*/ 	.string	"Build cuda_13.0.r13.0/compiler.36424714_0"
        /*0030*/ 	.string	"-arch sm_100 -m 64 "



//--------------------- .note.nv.cuinfo           --------------------------
	.section	.note.nv.cuinfo,"",@"SHT_NOTE"
	.sectionflags	@"SHF_NOTE_NV_CUINFO"
        /*0018*/ 	.short	0x0002
        /*001a*/ 	.short	0x0064
        /*001c*/ 	.short	0x0082
	.zero		2


//--------------------- .nv.info                  --------------------------
	.section	.nv.info,"",@"SHT_CUDA_INFO"
	.align	4


	//----- nvinfo : EIATTR_REGCOUNT
	.align		4
        /*0000*/ 	.byte	0x04, 0x2f
        /*0002*/ 	.short	(.L_1 - .L_0)
	.align		4
.L_0:
        /*0004*/ 	.word	index@(_Z10matrixMultPKdS0_Pdi)
        /*0008*/ 	.word	0x00000020


	//----- nvinfo : EIATTR_FRAME_SIZE
	.align		4
.L_1:
        /*000c*/ 	.byte	0x04, 0x11
        /*000e*/ 	.short	(.L_3 - .L_2)
	.align		4
.L_2:
        /*0010*/ 	.word	index@(_Z10matrixMultPKdS0_Pdi)
        /*0014*/ 	.word	0x00000000


	//----- nvinfo : EIATTR_MIN_STACK_SIZE
	.align		4
.L_3:
        /*0018*/ 	.byte	0x04, 0x12
        /*001a*/ 	.short	(.L_5 - .L_4)
	.align		4
.L_4:
        /*001c*/ 	.word	index@(_Z10matrixMultPKdS0_Pdi)
        /*0020*/ 	.word	0x00000000
.L_5:


//--------------------- .nv.compat                --------------------------
	.section	.nv.compat,"",@"SHT_CUDA_COMPAT_INFO"
	.align	4
        /*0000*/ 	.byte	0x02, 0x09, 0x00, 0x00, 0x02, 0x02, 0x01, 0x00, 0x02, 0x05, 0x05, 0x00, 0x03, 0x07, 0x01, 0x01
        /*0010*/ 	.byte	0x02, 0x03, 0x00, 0x00, 0x02, 0x06, 0x01, 0x00, 0x04, 0x0b, 0x08, 0x00, 0x01, 0x00, 0x00, 0x00
        /*0020*/ 	.byte	0x00, 0x00, 0x00, 0x00


//--------------------- .nv.info._Z10matrixMultPKdS0_Pdi --------------------------
	.section	.nv.info._Z10matrixMultPKdS0_Pdi,"",@"SHT_CUDA_INFO"
	.sectionflags	@""
	.align	4


	//----- nvinfo : EIATTR_CUDA_API_VERSION
	.align		4
        /*0000*/ 	.byte	0x04, 0x37
        /*0002*/ 	.short	(.L_7 - .L_6)
.L_6:
        /*0004*/ 	.word	0x00000082


	//----- nvinfo : EIATTR_KPARAM_INFO
	.align		4
.L_7:
        /*0008*/ 	.byte	0x04, 0x17
        /*000a*/ 	.short	(.L_9 - .L_8)
.L_8:
        /*000c*/ 	.word	0x00000000
        /*0010*/ 	.short	0x0003
        /*0012*/ 	.short	0x0018
        /*0014*/ 	.byte	0x00, 0xf0, 0x11, 0x00


	//----- nvinfo : EIATTR_KPARAM_INFO
	.align		4
.L_9:
        /*0018*/ 	.byte	0x04, 0x17
        /*001a*/ 	.short	(.L_11 - .L_10)
.L_10:
        /*001c*/ 	.word	0x00000000
        /*0020*/ 	.short	0x0002
        /*0022*/ 	.short	0x0010
        /*0024*/ 	.byte	0x00, 0xf5, 0x21, 0x00


	//----- nvinfo : EIATTR_KPARAM_INFO
	.align		4
.L_11:
        /*0028*/ 	.byte	0x04, 0x17
        /*002a*/ 	.short	(.L_13 - .L_12)
.L_12:
        /*002c*/ 	.word	0x00000000
        /*0030*/ 	.short	0x0001
        /*0032*/ 	.short	0x0008
        /*0034*/ 	.byte	0x00, 0xf5, 0x21, 0x00


	//----- nvinfo : EIATTR_KPARAM_INFO
	.align		4
.L_13:
        /*0038*/ 	.byte	0x04, 0x17
        /*003a*/ 	.short	(.L_15 - .L_14)
.L_14:
        /*003c*/ 	.word	0x00000000
        /*0040*/ 	.short	0x0000
        /*0042*/ 	.short	0x0000
        /*0044*/ 	.byte	0x00, 0xf5, 0x21, 0x00


	//----- nvinfo : EIATTR_SPARSE_MMA_MASK
	.align		4
.L_15:
        /*0048*/ 	.byte	0x03, 0x50
        /*004a*/ 	.short	0x0000


	//----- nvinfo : EIATTR_MAXREG_COUNT
	.align		4
        /*004c*/ 	.byte	0x03, 0x1b
        /*004e*/ 	.short	0x00ff


	//----- nvinfo : EIATTR_MERCURY_ISA_VERSION
	.align		4
        /*0050*/ 	.byte	0x03, 0x5f
        /*0052*/ 	.short	0x0101


	//----- nvinfo : EIATTR_VRC_CTA_INIT_COUNT
	.align		4
        /*0054*/ 	.byte	0x02, 0x4a
	.zero		1
	.zero		1


	//----- nvinfo : EIATTR_EXIT_INSTR_OFFSETS
	.align		4
        /*0058*/ 	.byte	0x04, 0x1c
        /*005a*/ 	.short	(.L_17 - .L_16)


	//   ....[0]....
.L_16:
        /*005c*/ 	.word	0x000009a0


	//----- nvinfo : EIATTR_CBANK_PARAM_SIZE
	.align		4
.L_17:
        /*0060*/ 	.byte	0x03, 0x19
        /*0062*/ 	.short	0x001c


	//----- nvinfo : EIATTR_PARAM_CBANK
	.align		4
        /*0064*/ 	.byte	0x04, 0x0a
        /*0066*/ 	.short	(.L_19 - .L_18)
	.align		4
.L_18:
        /*0068*/ 	.word	index@(.nv.constant0._Z10matrixMultPKdS0_Pdi)
        /*006c*/ 	.short	0x0380
        /*006e*/ 	.short	0x001c


	//----- nvinfo : EIATTR_SW_WAR
	.align		4
.L_19:
        /*0070*/ 	.byte	0x04, 0x36
        /*0072*/ 	.short	(.L_21 - .L_20)
.L_20:
        /*0074*/ 	.word	0x00000008
.L_21:


//--------------------- .nv.callgraph             --------------------------
	.section	.nv.callgraph,"",@"SHT_CUDA_CALLGRAPH"
	.align	4
	.sectionentsize	8
	.align		4
        /*0000*/ 	.word	0x00000000
	.align		4
        /*0004*/ 	.word	0xffffffff
	.align		4
        /*0008*/ 	.word	0x00000000
	.align		4
        /*000c*/ 	.word	0xfffffffe
	.align		4
        /*0010*/ 	.word	0x00000000
	.align		4
        /*0014*/ 	.word	0xfffffffd
	.align		4
        /*0018*/ 	.word	0x00000000
	.align		4
        /*001c*/ 	.word	0xfffffffc


//--------------------- .text._Z10matrixMultPKdS0_Pdi --------------------------
	.section	.text._Z10matrixMultPKdS0_Pdi,"ax",@progbits
	.align	128
        .global         _Z10matrixMultPKdS0_Pdi
        .type           _Z10matrixMultPKdS0_Pdi,@function
        .size           _Z10matrixMultPKdS0_Pdi,(.L_x_5 - _Z10matrixMultPKdS0_Pdi)
        .other          _Z10matrixMultPKdS0_Pdi,@"STO_CUDA_ENTRY STV_DEFAULT"
_Z10matrixMultPKdS0_Pdi:
.text._Z10matrixMultPKdS0_Pdi:
[----:B------:R-:W-:Y:S01]  /*0000*/  LDC R1, c[0x0][0x37c] ;  /* 0x0000df00ff017b82 */ /* 0x000fe20000000800 */
[----:B------:R-:W0:Y:S01]  /*0010*/  S2R R3, SR_CTAID.Y ;  /* 0x0000000000037919 */ /* 0x000e220000002600 */
[----:B------:R-:W1:Y:S01]  /*0020*/  LDCU UR18, c[0x0][0x398] ;  /* 0x00007300ff1277ac */ /* 0x000e620008000800 */
[----:B------:R-:W-:Y:S01]  /*0030*/  CS2R R26, SRZ ;  /* 0x00000000001a7805 */ /* 0x000fe2000001ff00 */
[----:B------:R-:W0:Y:S01]  /*0040*/  S2R R0, SR_TID.Y ;  /* 0x0000000000007919 */ /* 0x000e220000002200 */
[----:B------:R-:W0:Y:S01]  /*0050*/  LDCU UR4, c[0x0][0x364] ;  /* 0x00006c80ff0477ac */ /* 0x000e220008000800 */
[----:B------:R-:W2:Y:S01]  /*0060*/  S2R R2, SR_CTAID.X ;  /* 0x0000000000027919 */ /* 0x000ea20000002500 */
[----:B------:R-:W2:Y:S01]  /*0070*/  LDCU UR5, c[0x0][0x360] ;  /* 0x00006c00ff0577ac */ /* 0x000ea20008000800 */
[----:B------:R-:W2:Y:S01]  /*0080*/  S2R R5, SR_TID.X ;  /* 0x0000000000057919 */ /* 0x000ea20000002100 */
[----:B------:R-:W3:Y:S01]  /*0090*/  LDCU.64 UR16, c[0x0][0x358] ;  /* 0x00006b00ff1077ac */ /* 0x000ee20008000a00 */
[----:B-1----:R-:W-:Y:S01]  /*00a0*/  UISETP.GE.AND UP0, UPT, UR18, 0x1, UPT ;  /* 0x000000011200788c */ /* 0x002fe2000bf06270 */
[----:B0-----:R-:W-:-:S04]  /*00b0*/  IMAD R3, R3, UR4, R0 ;  /* 0x0000000403037c24 */ /* 0x001fc8000f8e0200 */
[----:B------:R-:W-:Y:S02]  /*00c0*/  IMAD R3, R3, UR18, RZ ;  /* 0x0000001203037c24 */ /* 0x000fe4000f8e02ff */
[----:B--2---:R-:W-:Y:S02]  /*00d0*/  IMAD R0, R2, UR5, R5 ;  /* 0x0000000502007c24 */ /* 0x004fe4000f8e0205 */
[----:B---3--:R-:W-:Y:S05]  /*00e0*/  BRA.U !UP0, `(.L_x_0) ;  /* 0x00000009081c7547 */ /* 0x008fea000b800000 */
[----:B------:R-:W-:Y:S01]  /*00f0*/  UISETP.GE.U32.AND UP1, UPT, UR18, 0x8, UPT ;  /* 0x000000081200788c */ /* 0x000fe2000bf26070 */
[----:B------:R-:W-:Y:S01]  /*0100*/  CS2R R26, SRZ ;  /* 0x00000000001a7805 */ /* 0x000fe2000001ff00 */
[----:B------:R-:W-:Y:S01]  /*0110*/  ULOP3.LUT UR19, UR18, 0x7, URZ, 0xc0, !UPT ;  /* 0x0000000712137892 */ /* 0x000fe2000f8ec0ff */
[----:B------:R-:W-:-:S03]  /*0120*/  UMOV UR4, URZ ;  /* 0x000000ff00047c82 */ /* 0x000fc60008000000 */
[----:B------:R-:W-:-:S03]  /*0130*/  UISETP.NE.AND UP0, UPT, UR19, URZ, UPT ;  /* 0x000000ff1300728c */ /* 0x000fc6000bf05270 */
[----:B------:R-:W-:Y:S08]  /*0140*/  BRA.U !UP1, `(.L_x_1) ;  /* 0x0000000109f07547 */ /* 0x000ff0000b800000 */
[----:B------:R-:W0:Y:S01]  /*0150*/  LDCU.64 UR20, c[0x0][0x388] ;  /* 0x00007100ff1477ac */ /* 0x000e220008000a00 */
[----:B------:R-:W-:Y:S02]  /*0160*/  MOV R28, R3 ;  /* 0x00000003001c7202 */ /* 0x000fe40000000f00 */
[----:B------:R-:W-:Y:S02]  /*0170*/  CS2R R26, SRZ ;  /* 0x00000000001a7805 */ /* 0x000fe4000001ff00 */
[----:B------:R-:W-:Y:S01]  /*0180*/  MOV R2, R0 ;  /* 0x0000000000027202 */ /* 0x000fe20000000f00 */
[----:B------:R-:W-:-:S04]  /*0190*/  ULOP3.LUT UR4, UR18, 0x7ffffff8, URZ, 0xc0, !UPT ;  /* 0x7ffffff812047892 */ /* 0x000fc8000f8ec0ff */
[----:B------:R-:W-:Y:S02]  /*01a0*/  UIADD3 UR5, UPT, UPT, -UR4, URZ, URZ ;  /* 0x000000ff04057290 */ /* 0x000fe4000fffe1ff */
[----:B0-----:R-:W-:Y:S02]  /*01b0*/  UIMAD.WIDE.U32 UR6, UR18, 0x18, UR20 ;  /* 0x00000018120678a5 */ /* 0x001fe4000f8e0014 */
[----:B------:R-:W-:Y:S02]  /*01c0*/  UIMAD.WIDE.U32 UR8, UR18, 0x20, UR20 ;  /* 0x00000020120878a5 */ /* 0x000fe4000f8e0014 */
[----:B------:R-:W-:Y:S02]  /*01d0*/  UIMAD.WIDE.U32 UR10, UR18, 0x28, UR20 ;  /* 0x00000028120a78a5 */ /* 0x000fe4000f8e0014 */
[----:B------:R-:W-:Y:S02]  /*01e0*/  UIMAD.WIDE.U32 UR12, UR18, 0x30, UR20 ;  /* 0x00000030120c78a5 */ /* 0x000fe4000f8e0014 */
[----:B------:R-:W-:-:S12]  /*01f0*/  UIMAD.WIDE.U32 UR14, UR18, 0x38, UR20 ;  /* 0x00000038120e78a5 */ /* 0x000fd8000f8e0014 */
.L_x_2:
[----:B------:R-:W0:Y:S01]  /*0200*/  LDC.64 R24, c[0x0][0x380] ;  /* 0x0000e000ff187b82 */ /* 0x000e220000000a00 */
[----:B------:R-:W-:Y:S01]  /*0210*/  HFMA2 R15, -RZ, RZ, 0, 4.76837158203125e-07 ;  /* 0x00000008ff0f7431 */ /* 0x000fe200000001ff */
[----:B------:R-:W-:-:S04]  /*0220*/  MOV R9, UR18 ;  /* 0x0000001200097c02 */ /* 0x000fc80008000f00 */
[----:B------:R-:W-:Y:S01]  /*0230*/  IMAD.WIDE R14, R2, R15, UR20 ;  /* 0x00000014020e7e25 */ /* 0x000fe2000f8e020f */
[----:B------:R-:W-:-:S04]  /*0240*/  UIMAD.WIDE.U32 UR22, UR18, 0x10, UR20 ;  /* 0x00000010121678a5 */ /* 0x000fc8000f8e0014 */
[----:B------:R-:W2:Y:S01]  /*0250*/  LDG.E.64 R10, desc[UR16][R14.64] ;  /* 0x000000100e0a7981 */ /* 0x000ea2000c1e1b00 */
[----:B------:R-:W-:Y:S01]  /*0260*/  IMAD.WIDE.U32 R8, R9, 0x8, R14 ;  /* 0x0000000809087825 */ /* 0x000fe200078e000e */
[----:B------:R-:W-:-:S05]  /*0270*/  MOV R23, 0x8 ;  /* 0x0000000800177802 */ /* 0x000fca0000000f00 */
[----:B------:R-:W3:Y:S01]  /*0280*/  LDG.E.64 R8, desc[UR16][R8.64] ;  /* 0x0000001008087981 */ /* 0x000ee2000c1e1b00 */
[----:B0-----:R-:W-:-:S05]  /*0290*/  IMAD.WIDE R24, R28, 0x8, R24 ;  /* 0x000000081c187825 */ /* 0x001fca00078e0218 */
[----:B------:R-:W2:Y:S01]  /*02a0*/  LDG.E.64 R12, desc[UR16][R24.64] ;  /* 0x00000010180c7981 */ /* 0x000ea2000c1e1b00 */
[----:B------:R-:W-:-:S03]  /*02b0*/  IMAD.WIDE R22, R2, R23, UR22 ;  /* 0x0000001602167e25 */ /* 0x000fc6000f8e0217 */
[----:B------:R-:W3:Y:S04]  /*02c0*/  LDG.E.64 R6, desc[UR16][R24.64+0x8] ;  /* 0x0000081018067981 */ /* 0x000ee8000c1e1b00 */
[----:B------:R-:W4:Y:S04]  /*02d0*/  LDG.E.64 R22, desc[UR16][R22.64] ;  /* 0x0000001016167981 */ /* 0x000f28000c1e1b00 */
[----:B------:R-:W4:Y:S01]  /*02e0*/  LDG.E.64 R4, desc[UR16][R24.64+0x10] ;  /* 0x0000101018047981 */ /* 0x000f22000c1e1b00 */
[----:B------:R-:W-:Y:S02]  /*02f0*/  IMAD.MOV.U32 R21, RZ, RZ, 0x8 ;  /* 0x00000008ff157424 */ /* 0x000fe400078e00ff */
[----:B------:R-:W-:Y:S01]  /*0300*/  HFMA2 R17, -RZ, RZ, 0, 4.76837158203125e-07 ;  /* 0x00000008ff117431 */ /* 0x000fe200000001ff */
[----:B------:R-:W5:Y:S01]  /*0310*/  LDG.E.64 R18, desc[UR16][R24.64+0x18] ;  /* 0x0000181018127981 */ /* 0x000f62000c1e1b00 */
[----:B------:R-:W-:-:S03]  /*0320*/  IMAD.WIDE R20, R2, R21, UR6 ;  /* 0x0000000602147e25 */ /* 0x000fc6000f8e0215 */
[----:B------:R-:W5:Y:S04]  /*0330*/  LDG.E.64 R14, desc[UR16][R24.64+0x20] ;  /* 0x00002010180e7981 */ /* 0x000f68000c1e1b00 */
[----:B------:R-:W5:Y:S01]  /*0340*/  LDG.E.64 R20, desc[UR16][R20.64] ;  /* 0x0000001014147981 */ /* 0x000f62000c1e1b00 */
[----:B------:R-:W-:-:S06]  /*0350*/  IMAD.WIDE R16, R2, R17, UR8 ;  /* 0x0000000802107e25 */ /* 0x000fcc000f8e0211 */
[----:B------:R-:W5:Y:S01]  /*0360*/  LDG.E.64 R16, desc[UR16][R16.64] ;  /* 0x0000001010107981 */ /* 0x000f62000c1e1b00 */
[----:B--2---:R-:W-:Y:S01]  /*0370*/  DFMA R10, R12, R10, R26 ;  /* 0x0000000a0c0a722b */ /* 0x004fe2000000001a */
[----:B------:R-:W-:Y:S02]  /*0380*/  MOV R13, 0x8 ;  /* 0x00000008000d7802 */ /* 0x000fe40000000f00 */
[----:B------:R-:W2:Y:S03]  /*0390*/  LDG.E.64 R26, desc[UR16][R24.64+0x38] ;  /* 0x00003810181a7981 */ /* 0x000ea6000c1e1b00 */
[C---:B------:R-:W-:Y:S02]  /*03a0*/  IMAD.WIDE R12, R2.reuse, R13, UR10 ;  /* 0x0000000a020c7e25 */ /* 0x040fe4000f8e020d */
[----:B---3--:R-:W-:Y:S01]  /*03b0*/  DFMA R6, R6, R8, R10 ;  /* 0x000000080606722b */ /* 0x008fe2000000000a */
[----:B------:R-:W-:Y:S01]  /*03c0*/  MOV R9, 0x8 ;  /* 0x0000000800097802 */ /* 0x000fe20000000f00 */
[----:B------:R-:W3:Y:S04]  /*03d0*/  LDG.E.64 R10, desc[UR16][R24.64+0x28] ;  /* 0x00002810180a7981 */ /* 0x000ee8000c1e1b00 */
[----:B------:R-:W3:Y:S01]  /*03e0*/  LDG.E.64 R12, desc[UR16][R12.64] ;  /* 0x000000100c0c7981 */ /* 0x000ee2000c1e1b00 */
[C---:B------:R-:W-:Y:S01]  /*03f0*/  IMAD.WIDE R8, R2.reuse, R9, UR12 ;  /* 0x0000000c02087e25 */ /* 0x040fe2000f8e0209 */
[----:B----4-:R-:W-:Y:S01]  /*0400*/  DFMA R22, R4, R22, R6 ;  /* 0x000000160416722b */ /* 0x010fe20000000006 */
[----:B------:R-:W-:Y:S01]  /*0410*/  MOV R5, 0x8 ;  /* 0x0000000800057802 */ /* 0x000fe20000000f00 */
[----:B------:R-:W4:Y:S04]  /*0420*/  LDG.E.64 R6, desc[UR16][R24.64+0x30] ;  /* 0x0000301018067981 */ /* 0x000f28000c1e1b00 */
[----:B------:R-:W4:Y:S01]  /*0430*/  LDG.E.64 R8, desc[UR16][R8.64] ;  /* 0x0000001008087981 */ /* 0x000f22000c1e1b00 */
[----:B------:R-:W-:-:S06]  /*0440*/  IMAD.WIDE R4, R2, R5, UR14 ;  /* 0x0000000e02047e25 */ /* 0x000fcc000f8e0205 */
[----:B------:R-:W2:Y:S01]  /*0450*/  LDG.E.64 R4, desc[UR16][R4.64] ;  /* 0x0000001004047981 */ /* 0x000ea2000c1e1b00 */
[----:B-----5:R-:W-:-:S08]  /*0460*/  DFMA R18, R18, R20, R22 ;  /* 0x000000141212722b */ /* 0x020fd00000000016 */
[----:B------:R-:W-:Y:S01]  /*0470*/  DFMA R14, R14, R16, R18 ;  /* 0x000000100e0e722b */ /* 0x000fe20000000012 */
[----:B------:R-:W-:-:S04]  /*0480*/  UIADD3 UR5, UPT, UPT, UR5, 0x8, URZ ;  /* 0x0000000805057890 */ /* 0x000fc8000fffe0ff */
[----:B------:R-:W-:Y:S01]  /*0490*/  UISETP.NE.AND UP1, UPT, UR5, URZ, UPT ;  /* 0x000000ff0500728c */ /* 0x000fe2000bf25270 */
[----:B------:R-:W-:Y:S02]  /*04a0*/  IADD3 R28, PT, PT, R28, 0x8, RZ ;  /* 0x000000081c1c7810 */ /* 0x000fe40007ffe0ff */
[----:B---3--:R-:W-:-:S08]  /*04b0*/  DFMA R10, R10, R12, R14 ;  /* 0x0000000c0a0a722b */ /* 0x008fd0000000000e */
[----:B----4-:R-:W-:Y:S01]  /*04c0*/  DFMA R6, R6, R8, R10 ;  /* 0x000000080606722b */ /* 0x010fe2000000000a */
[----:B------:R-:W-:-:S07]  /*04d0*/  IMAD.U32 R11, RZ, RZ, UR18 ;  /* 0x00000012ff0b7e24 */ /* 0x000fce000f8e00ff */
[----:B--2---:R-:W-:Y:S01]  /*04e0*/  DFMA R26, R26, R4, R6 ;  /* 0x000000041a1a722b */ /* 0x004fe20000000006 */
[----:B------:R-:W-:Y:S01]  /*04f0*/  LEA R2, R11, R2, 0x3 ;  /* 0x000000020b027211 */ /* 0x000fe200078e18ff */
[----:B------:R-:W-:Y:S09]  /*0500*/  BRA.U UP1, `(.L_x_2) ;  /* 0xfffffffd013c7547 */ /* 0x000ff2000b83ffff */
.L_x_1:
[----:B------:R-:W-:Y:S05]  /*0510*/  BRA.U !UP0, `(.L_x_0) ;  /* 0x0000000508107547 */ /* 0x000fea000b800000 */
[----:B------:R-:W-:Y:S02]  /*0520*/  UISETP.GE.U32.AND UP0, UPT, UR19, 0x4, UPT ;  /* 0x000000041300788c */ /* 0x000fe4000bf06070 */
[----:B------:R-:W-:-:S04]  /*0530*/  ULOP3.LUT UR5, UR18, 0x3, URZ, 0xc0, !UPT ;  /* 0x0000000312057892 */ /* 0x000fc8000f8ec0ff */
[----:B------:R-:W-:-:S03]  /*0540*/  UISETP.NE.AND UP1, UPT, UR5, URZ, UPT ;  /* 0x000000ff0500728c */ /* 0x000fc6000bf25270 */
[----:B------:R-:W-:Y:S08]  /*0550*/  BRA.U !UP0, `(.L_x_3) ;  /* 0x0000000108687547 */ /* 0x000ff0000b800000 */
[----:B------:R-:W0:Y:S01]  /*0560*/  LDC.64 R18, c[0x0][0x380] ;  /* 0x0000e000ff127b82 */ /* 0x000e220000000a00 */
[----:B------:R-:W-:Y:S01]  /*0570*/  MOV R7, UR4 ;  /* 0x0000000400077c02 */ /* 0x000fe20008000f00 */
[----:B------:R-:W-:Y:S01]  /*0580*/  IMAD.U32 R23, RZ, RZ, UR18 ;  /* 0x00000012ff177e24 */ /* 0x000fe2000f8e00ff */
[----:B------:R-:W-:-:S03]  /*0590*/  IADD3 R5, PT, PT, R3, UR4, RZ ;  /* 0x0000000403057c10 */ /* 0x000fc6000fffe0ff */
[----:B------:R-:W-:Y:S02]  /*05a0*/  IMAD R7, R7, UR18, R0 ;  /* 0x0000001207077c24 */ /* 0x000fe4000f8e0200 */
[----:B------:R-:W1:Y:S01]  /*05b0*/  LDC.64 R20, c[0x0][0x388] ;  /* 0x0000e200ff147b82 */ /* 0x000e620000000a00 */
[----:B------:R-:W-:Y:S01]  /*05c0*/  MOV R25, UR18 ;  /* 0x0000001200197c02 */ /* 0x000fe20008000f00 */
[----:B0-----:R-:W-:-:S05]  /*05d0*/  IMAD.WIDE R18, R5, 0x8, R18 ;  /* 0x0000000805127825 */ /* 0x001fca00078e0212 */
[----:B------:R-:W2:Y:S01]  /*05e0*/  LDG.E.64 R12, desc[UR16][R18.64] ;  /* 0x00000010120c7981 */ /* 0x000ea2000c1e1b00 */
[----:B-1----:R-:W-:-:S03]  /*05f0*/  IMAD.WIDE R20, R7, 0x8, R20 ;  /* 0x0000000807147825 */ /* 0x002fc600078e0214 */
[----:B------:R-:W3:Y:S04]  /*0600*/  LDG.E.64 R8, desc[UR16][R18.64+0x8] ;  /* 0x0000081012087981 */ /* 0x000ee8000c1e1b00 */
[----:B------:R-:W2:Y:S01]  /*0610*/  LDG.E.64 R14, desc[UR16][R20.64] ;  /* 0x00000010140e7981 */ /* 0x000ea2000c1e1b00 */
[----:B------:R-:W-:Y:S01]  /*0620*/  IMAD.WIDE.U32 R22, R23, 0x8, R20 ;  /* 0x0000000817167825 */ /* 0x000fe200078e0014 */
[----:B------:R-:W-:Y:S02]  /*0630*/  MOV R29, UR18 ;  /* 0x00000012001d7c02 */ /* 0x000fe40008000f00 */
[----:B------:R-:W4:Y:S04]  /*0640*/  LDG.E.64 R4, desc[UR16][R18.64+0x10] ;  /* 0x0000101012047981 */ /* 0x000f28000c1e1b00 */
[----:B------:R-:W3:Y:S01]  /*0650*/  LDG.E.64 R10, desc[UR16][R22.64] ;  /* 0x00000010160a7981 */ /* 0x000ee2000c1e1b00 */
[----:B------:R-:W-:-:S03]  /*0660*/  IMAD.WIDE.U32 R24, R25, 0x8, R22 ;  /* 0x0000000819187825 */ /* 0x000fc600078e0016 */
[----:B------:R-:W5:Y:S04]  /*0670*/  LDG.E.64 R16, desc[UR16][R18.64+0x18] ;  /* 0x0000181012107981 */ /* 0x000f68000c1e1b00 */
[----:B------:R-:W4:Y:S01]  /*0680*/  LDG.E.64 R6, desc[UR16][R24.64] ;  /* 0x0000001018067981 */ /* 0x000f22000c1e1b00 */
[----:B------:R-:W-:-:S06]  /*0690*/  IMAD.WIDE.U32 R28, R29, 0x8, R24 ;  /* 0x000000081d1c7825 */ /* 0x000fcc00078e0018 */
[----:B------:R-:W5:Y:S01]  /*06a0*/  LDG.E.64 R28, desc[UR16][R28.64] ;  /* 0x000000101c1c7981 */ /* 0x000f62000c1e1b00 */
[----:B------:R-:W-:Y:S01]  /*06b0*/  UIADD3 UR4, UPT, UPT, UR4, 0x4, URZ ;  /* 0x0000000404047890 */ /* 0x000fe2000fffe0ff */
[----:B--2---:R-:W-:-:S08]  /*06c0*/  DFMA R12, R12, R14, R26 ;  /* 0x0000000e0c0c722b */ /* 0x004fd0000000001a */
[----:B---3--:R-:W-:-:S08]  /*06d0*/  DFMA R8, R8, R10, R12 ;  /* 0x0000000a0808722b */ /* 0x008fd0000000000c */
[----:B----4-:R-:W-:-:S08]  /*06e0*/  DFMA R4, R4, R6, R8 ;  /* 0x000000060404722b */ /* 0x010fd00000000008 */
[----:B-----5:R-:W-:-:S11]  /*06f0*/  DFMA R26, R16, R28, R4 ;  /* 0x0000001c101a722b */ /* 0x020fd60000000004 */
.L_x_3:
[----:B------:R-:W-:Y:S05]  /*0700*/  BRA.U !UP1, `(.L_x_0) ;  /* 0x0000000109947547 */ /* 0x000fea000b800000 */
[----:B------:R-:W-:Y:S01]  /*0710*/  UISETP.NE.AND UP0, UPT, UR5, 0x1, UPT ;  /* 0x000000010500788c */ /* 0x000fe2000bf05270 */
[----:B------:R-:W-:Y:S01]  /*0720*/  MOV R7, UR4 ;  /* 0x0000000400077c02 */ /* 0x000fe20008000f00 */
[----:B------:R-:W-:Y:S02]  /*0730*/  ULOP3.LUT UR5, UR18, 0x1, URZ, 0xc0, !UPT ;  /* 0x0000000112057892 */ /* 0x000fe4000f8ec0ff */
[----:B------:R-:W-:Y:S02]  /*0740*/  MOV R11, UR18 ;  /* 0x00000012000b7c02 */ /* 0x000fe40008000f00 */
[----:B------:R-:W-:Y:S01]  /*0750*/  UISETP.NE.U32.AND UP1, UPT, UR5, 0x1, UPT ;  /* 0x000000010500788c */ /* 0x000fe2000bf25070 */
[----:B------:R-:W-:-:S04]  /*0760*/  PLOP3.LUT P0, PT, PT, PT, UP0, 0x80, 0x8 ;  /* 0x000000000008781c */ /* 0x000fc80003f0f008 */
[----:B------:R-:W0:Y:S01]  /*0770*/  @UP0 LDCU.128 UR8, c[0x0][0x380] ;  /* 0x00007000ff0807ac */ /* 0x000e220008000c00 */
[----:B------:R-:W-:-:S05]  /*0780*/  PLOP3.LUT P1, PT, PT, PT, UP1, 0x80, 0x8 ;  /* 0x000000000008781c */ /* 0x000fca0003f2f018 */
[----:B------:R-:W1:Y:S03]  /*0790*/  @!UP1 LDCU.128 UR12, c[0x0][0x380] ;  /* 0x00007000ff0c97ac */ /* 0x000e660008000c00 */
[----:B------:R-:W-:Y:S01]  /*07a0*/  @P0 IADD3 R5, PT, PT, R3, UR4, RZ ;  /* 0x0000000403050c10 */ /* 0x000fe2000fffe0ff */
[----:B------:R-:W-:Y:S01]  /*07b0*/  @P0 IMAD R7, R7, UR18, R0 ;  /* 0x0000001207070c24 */ /* 0x000fe2000f8e0200 */
[----:B------:R-:W-:Y:S01]  /*07c0*/  @UP0 UIADD3 UR4, UPT, UPT, UR4, 0x2, URZ ;  /* 0x0000000204040890 */ /* 0x000fe2000fffe0ff */
[----:B0-----:R-:W-:Y:S01]  /*07d0*/  MOV R13, UR9 ;  /* 0x00000009000d7c02 */ /* 0x001fe20008000f00 */
[----:B------:R-:W-:Y:S01]  /*07e0*/  IMAD.U32 R12, RZ, RZ, UR8 ;  /* 0x00000008ff0c7e24 */ /* 0x000fe2000f8e00ff */
[----:B------:R-:W-:Y:S02]  /*07f0*/  MOV R18, UR10 ;  /* 0x0000000a00127c02 */ /* 0x000fe40008000f00 */
[----:B------:R-:W-:Y:S01]  /*0800*/  MOV R19, UR11 ;  /* 0x0000000b00137c02 */ /* 0x000fe20008000f00 */
[----:B------:R-:W-:-:S04]  /*0810*/  @P0 IMAD.WIDE R12, R5, 0x8, R12 ;  /* 0x00000008050c0825 */ /* 0x000fc800078e020c */
[----:B------:R-:W-:Y:S01]  /*0820*/  @P0 IMAD.WIDE R18, R7, 0x8, R18 ;  /* 0x0000000807120825 */ /* 0x000fe200078e0212 */
[----:B------:R-:W-:Y:S01]  /*0830*/  MOV R23, UR4 ;  /* 0x0000000400177c02 */ /* 0x000fe20008000f00 */
[----:B------:R-:W2:Y:S04]  /*0840*/  @P0 LDG.E.64 R6, desc[UR16][R12.64] ;  /* 0x000000100c060981 */ /* 0x000ea8000c1e1b00 */
[----:B------:R-:W2:Y:S01]  /*0850*/  @P0 LDG.E.64 R4, desc[UR16][R18.64] ;  /* 0x0000001012040981 */ /* 0x000ea2000c1e1b00 */
[----:B------:R-:W-:Y:S01]  /*0860*/  @P0 IMAD.WIDE.U32 R10, R11, 0x8, R18 ;  /* 0x000000080b0a0825 */ /* 0x000fe200078e0012 */
[----:B-1----:R-:W-:Y:S02]  /*0870*/  MOV R17, UR13 ;  /* 0x0000000d00117c02 */ /* 0x002fe40008000f00 */
[----:B------:R-:W-:Y:S01]  /*0880*/  MOV R14, UR14 ;  /* 0x0000000e000e7c02 */ /* 0x000fe20008000f00 */
[----:B------:R-:W-:Y:S01]  /*0890*/  IMAD.U32 R16, RZ, RZ, UR12 ;  /* 0x0000000cff107e24 */ /* 0x000fe2000f8e00ff */
[----:B------:R-:W-:Y:S01]  /*08a0*/  MOV R15, UR15 ;  /* 0x0000000f000f7c02 */ /* 0x000fe20008000f00 */
[----:B------:R-:W-:Y:S01]  /*08b0*/  @!P1 IMAD R23, R23, UR18, R0 ;  /* 0x0000001217179c24 */ /* 0x000fe2000f8e0200 */
[----:B------:R-:W-:Y:S01]  /*08c0*/  @!P1 IADD3 R21, PT, PT, R3, UR4, RZ ;  /* 0x0000000403159c10 */ /* 0x000fe2000fffe0ff */
[----:B------:R-:W3:Y:S02]  /*08d0*/  @P0 LDG.E.64 R8, desc[UR16][R12.64+0x8] ;  /* 0x000008100c080981 */ /* 0x000ee4000c1e1b00 */
[----:B------:R-:W-:-:S02]  /*08e0*/  @!P1 IMAD.WIDE R14, R23, 0x8, R14 ;  /* 0x00000008170e9825 */ /* 0x000fc400078e020e */
[----:B------:R-:W3:Y:S02]  /*08f0*/  @P0 LDG.E.64 R10, desc[UR16][R10.64] ;  /* 0x000000100a0a0981 */ /* 0x000ee4000c1e1b00 */
[----:B------:R-:W-:Y:S02]  /*0900*/  @!P1 IMAD.WIDE R16, R21, 0x8, R16 ;  /* 0x0000000815109825 */ /* 0x000fe400078e0210 */
[----:B------:R-:W4:Y:S04]  /*0910*/  @!P1 LDG.E.64 R14, desc[UR16][R14.64] ;  /* 0x000000100e0e9981 */ /* 0x000f28000c1e1b00 */
[----:B------:R-:W4:Y:S01]  /*0920*/  @!P1 LDG.E.64 R16, desc[UR16][R16.64] ;  /* 0x0000001010109981 */ /* 0x000f22000c1e1b00 */
[----:B--2---:R-:W-:-:S08]  /*0930*/  @P0 DFMA R4, R6, R4, R26 ;  /* 0x000000040604022b */ /* 0x004fd0000000001a */
[----:B---3--:R-:W-:-:S08]  /*0940*/  @P0 DFMA R26, R8, R10, R4 ;  /* 0x0000000a081a022b */ /* 0x008fd00000000004 */
[----:B----4-:R-:W-:-:S11]  /*0950*/  @!P1 DFMA R26, R16, R14, R26 ;  /* 0x0000000e101a922b */ /* 0x010fd6000000001a */
.L_x_0:
[----:B------:R-:W0:Y:S01]  /*0960*/  LDC.64 R4, c[0x0][0x390] ;  /* 0x0000e400ff047b82 */ /* 0x000e220000000a00 */
[----:B------:R-:W-:-:S05]  /*0970*/  IADD3 R3, PT, PT, R3, R0, RZ ;  /* 0x0000000003037210 */ /* 0x000fca0007ffe0ff */
[----:B0-----:R-:W-:-:S05]  /*0980*/  IMAD.WIDE R2, R3, 0x8, R4 ;  /* 0x0000000803027825 */ /* 0x001fca00078e0204 */
[----:B------:R-:W-:Y:S01]  /*0990*/  STG.E.64 desc[UR16][R2.64], R26 ;  /* 0x0000001a02007986 */ /* 0x000fe2000c101b10 */
[----:B------:R-:W-:Y:S05]  /*09a0*/  EXIT ;  /* 0x000000000000794d */ /* 0x000fea0003800000 */
.L_x_4:
[----:B------:R-:W-:-:S00]  /*09b0*/  BRA `(.L_x_4) ;  /* 0xfffffffc00fc7947 */ /* 0x000fc0000383ffff */
[----:B------:R-:W-:-:S00]  /*09c0*/  NOP ;  /* 0x0000000000007918 */ /* 0x000fc00000000000 */
        /* <DEDUP_REMOVED lines=11> */
.L_x_5:


//--------------------- .nv.shared.reserved.0     --------------------------
	.section	.nv.shared.reserved.0,"aw",@nobits
	.weak		__nv_reservedSMEM_offset_0_alias
	.size		__nv_reservedSMEM_offset_0_alias, 0, 64
	.other		__nv_reservedSMEM_offset_0_alias,@"STO_CUDA_RESERVED_SHARED STV_DEFAULT"
__nv_reservedSMEM_offset_0_alias:
	.zero		0
	.zero		64


//--------------------- .nv.constant0._Z10matrixMultPKdS0_Pdi --------------------------
	.section	.nv.constant0._Z10matrixMultPKdS0_Pdi,"a",@progbits
	.sectionflags	@""
	.align	4
.nv.constant0._Z10matrixMultPKdS0_Pdi:
	.zero		924


//--------------------- SYMBOLS --------------------------

	.type		.nv.reservedSmem.offset0,@object
	.size		.nv.reservedSmem.offset0,0x4
